	.headerflags	@"EF_CUDA_TEXMODE_UNIFIED EF_CUDA_64BIT_ADDRESS EF_CUDA_ACCELERATORS EF_CUDA_SM90 EF_CUDA_VIRTUAL_SM(EF_CUDA_SM90)"
	.elftype	@"ET_EXEC"


//--------------------- .nv.info                  --------------------------
	.section	.nv.info,"",@"SHT_CUDA_INFO"
	.align	4


	//----- nvinfo : EIATTR_REGCOUNT
	.align		4
        /*0000*/ 	.byte	0x04, 0x2f
        /*0002*/ 	.short	(.L_1 - .L_0)
	.align		4
.L_0:
        /*0004*/ 	.word	index@(triton_poi_fused_clone_2)
        /*0008*/ 	.word	0x00000019


	//----- nvinfo : EIATTR_MIN_STACK_SIZE
	.align		4
.L_1:
        /*000c*/ 	.byte	0x04, 0x12
        /*000e*/ 	.short	(.L_3 - .L_2)
	.align		4
.L_2:
        /*0010*/ 	.word	index@(triton_poi_fused_clone_2)
        /*0014*/ 	.word	0x00000000


	//----- nvinfo : EIATTR_FRAME_SIZE
	.align		4
.L_3:
        /*0018*/ 	.byte	0x04, 0x11
        /*001a*/ 	.short	(.L_5 - .L_4)
	.align		4
.L_4:
        /*001c*/ 	.word	index@(triton_poi_fused_clone_2)
        /*0020*/ 	.word	0x00000000


	//----- nvinfo : EIATTR_MIN_STACK_SIZE
	.align		4
.L_5:
        /*0024*/ 	.byte	0x04, 0x12
        /*0026*/ 	.short	(.L_7 - .L_6)
	.align		4
.L_6:
        /*0028*/ 	.word	index@(triton_poi_fused_clone_2)
        /*002c*/ 	.word	0x00000000
.L_7:


//--------------------- .nv.info.triton_poi_fused_clone_2 --------------------------
	.section	.nv.info.triton_poi_fused_clone_2,"",@"SHT_CUDA_INFO"
	.sectionflags	@""
	.align	4


	//----- nvinfo : EIATTR_CUDA_API_VERSION
	.align		4
        /*0000*/ 	.byte	0x04, 0x37
        /*0002*/ 	.short	(.L_9 - .L_8)
.L_8:
        /*0004*/ 	.word	0x0000007c


	//----- nvinfo : EIATTR_KPARAM_INFO
	.align		4
.L_9:
        /*0008*/ 	.byte	0x04, 0x17
        /*000a*/ 	.short	(.L_11 - .L_10)
.L_10:
        /*000c*/ 	.word	0x00000000
        /*0010*/ 	.short	0x0005
        /*0012*/ 	.short	0x0024
        /*0014*/ 	.byte	0x00, 0xf0, 0x11, 0x00


	//----- nvinfo : EIATTR_KPARAM_INFO
	.align		4
.L_11:
        /*0018*/ 	.byte	0x04, 0x17
        /*001a*/ 	.short	(.L_13 - .L_12)
.L_12:
        /*001c*/ 	.word	0x00000000
        /*0020*/ 	.short	0x0004
        /*0022*/ 	.short	0x0020
        /*0024*/ 	.byte	0x00, 0xf0, 0x11, 0x00


	//----- nvinfo : EIATTR_KPARAM_INFO
	.align		4
.L_13:
        /*0028*/ 	.byte	0x04, 0x17
        /*002a*/ 	.short	(.L_15 - .L_14)
.L_14:
        /*002c*/ 	.word	0x00000000
        /*0030*/ 	.short	0x0003
        /*0032*/ 	.short	0x0018
        /*0034*/ 	.byte	0x00, 0xf4, 0x21, 0x00


	//----- nvinfo : EIATTR_KPARAM_INFO
	.align		4
.L_15:
        /*0038*/ 	.byte	0x04, 0x17
        /*003a*/ 	.short	(.L_17 - .L_16)
.L_16:
        /*003c*/ 	.word	0x00000000
        /*0040*/ 	.short	0x0002
        /*0042*/ 	.short	0x0010
        /*0044*/ 	.byte	0x00, 0xf4, 0x21, 0x00


	//----- nvinfo : EIATTR_KPARAM_INFO
	.align		4
.L_17:
        /*0048*/ 	.byte	0x04, 0x17
        /*004a*/ 	.short	(.L_19 - .L_18)
.L_18:
        /*004c*/ 	.word	0x00000000
        /*0050*/ 	.short	0x0001
        /*0052*/ 	.short	0x0008
        /*0054*/ 	.byte	0x00, 0xf4, 0x21, 0x00


	//----- nvinfo : EIATTR_KPARAM_INFO
	.align		4
.L_19:
        /*0058*/ 	.byte	0x04, 0x17
        /*005a*/ 	.short	(.L_21 - .L_20)
.L_20:
        /*005c*/ 	.word	0x00000000
        /*0060*/ 	.short	0x0000
        /*0062*/ 	.short	0x0000
        /*0064*/ 	.byte	0x00, 0xf4, 0x21, 0x00


	//----- nvinfo : EIATTR_SPARSE_MMA_MASK
	.align		4
.L_21:
        /*0068*/ 	.byte	0x03, 0x50
        /*006a*/ 	.short	0x0000


	//----- nvinfo : EIATTR_MAXREG_COUNT
	.align		4
        /*006c*/ 	.byte	0x03, 0x1b
        /*006e*/ 	.short	0x00ff


	//----- nvinfo : EIATTR_EXIT_INSTR_OFFSETS
	.align		4
        /*0070*/ 	.byte	0x04, 0x1c
        /*0072*/ 	.short	(.L_23 - .L_22)


	//   ....[0]....
.L_22:
        /*0074*/ 	.word	0x00000680


	//   ....[1]....
        /*0078*/ 	.word	0x000006a0


	//----- nvinfo : EIATTR_REQNTID
	.align		4
.L_23:
        /*007c*/ 	.byte	0x04, 0x10
        /*007e*/ 	.short	(.L_25 - .L_24)
.L_24:
        /*0080*/ 	.word	0x00000080
        /*0084*/ 	.word	0x00000001
        /*0088*/ 	.word	0x00000001


	//----- nvinfo : EIATTR_CBANK_PARAM_SIZE
	.align		4
.L_25:
        /*008c*/ 	.byte	0x03, 0x19
        /*008e*/ 	.short	0x0028


	//----- nvinfo : EIATTR_PARAM_CBANK
	.align		4
        /*0090*/ 	.byte	0x04, 0x0a
        /*0092*/ 	.short	(.L_27 - .L_26)
	.align		4
.L_26:
        /*0094*/ 	.word	index@(.nv.constant0.triton_poi_fused_clone_2)
        /*0098*/ 	.short	0x0210
        /*009a*/ 	.short	0x0028


	//----- nvinfo : EIATTR_SW_WAR
	.align		4
.L_27:
        /*009c*/ 	.byte	0x04, 0x36
        /*009e*/ 	.short	(.L_29 - .L_28)
.L_28:
        /*00a0*/ 	.word	0x00000008
.L_29:


//--------------------- .nv.callgraph             --------------------------
	.section	.nv.callgraph,"",@"SHT_CUDA_CALLGRAPH"
	.align	4
	.sectionentsize	8
	.align		4
        /*0000*/ 	.word	0x00000000
	.align		4
        /*0004*/ 	.word	0xffffffff
	.align		4
        /*0008*/ 	.word	0x00000000
	.align		4
        /*000c*/ 	.word	0xfffffffe
	.align		4
        /*0010*/ 	.word	0x00000000
	.align		4
        /*0014*/ 	.word	0xfffffffd
	.align		4
        /*0018*/ 	.word	0x00000000
	.align		4
        /*001c*/ 	.word	0xfffffffc


//--------------------- .text.triton_poi_fused_clone_2 --------------------------
	.section	.text.triton_poi_fused_clone_2,"ax",@progbits
	.sectionflags	@"SHF_BARRIERS=1"
	.align	128
        .global         triton_poi_fused_clone_2
        .type           triton_poi_fused_clone_2,@function
        .size           triton_poi_fused_clone_2,(.L_x_1 - triton_poi_fused_clone_2)
        .other          triton_poi_fused_clone_2,@"STO_CUDA_ENTRY STV_DEFAULT"
triton_poi_fused_clone_2:
.text.triton_poi_fused_clone_2:
[----:B------:R-:W0:Y:S02]  /*0000*/  LDC R1, c[0x0][0x28] ;  /* 0x00000a00ff017b82 */ /* 0x000e240000000800 */
[----:B------:R-:W1:Y:S01]  /*0010*/  S2R R14, SR_CTAID.Y ;  /* 0x00000000000e7919 */ /* 0x000e620000002600 */
[----:B------:R-:W-:Y:S01]  /*0020*/  ULDC.64 UR6, c[0x0][0x208] ;  /* 0x0000820000067ab9 */ /* 0x000fe20000000a00 */
[----:B------:R-:W2:Y:S01]  /*0030*/  S2R R2, SR_TID.X ;  /* 0x0000000000027919 */ /* 0x000ea20000002100 */
[----:B------:R-:W3:Y:S01]  /*0040*/  S2R R3, SR_CTAID.X ;  /* 0x0000000000037919 */ /* 0x000ee20000002500 */
[----:B-1----:R-:W-:Y:S01]  /*0050*/  SHF.R.S32.HI R7, RZ, 0x18, R14 ;  /* 0x00000018ff077819 */ /* 0x002fe2000001140e */
[----:B------:R-:W-:-:S03]  /*0060*/  IMAD.SHL.U32 R14, R14, 0x80, RZ ;  /* 0x000000800e0e7824 */ /* 0x000fc600078e00ff */
[----:B------:R-:W-:Y:S02]  /*0070*/  SGXT R7, R7, 0x1 ;  /* 0x000000010707781a */ /* 0x000fe40000000200 */
[----:B--2---:R-:W-:Y:S01]  /*0080*/  LOP3.LUT R0, R14, 0x7f, R2, 0xf8, !PT ;  /* 0x0000007f0e007812 */ /* 0x004fe200078ef802 */
[----:B---3--:R-:W-:-:S03]  /*0090*/  IMAD.SHL.U32 R12, R3, 0x2, RZ ;  /* 0x00000002030c7824 */ /* 0x008fc600078e00ff */
[CC--:B------:R-:W-:Y:S02]  /*00a0*/  LEA.HI R6, R7.reuse, R0.reuse, RZ, 0x2 ;  /* 0x0000000007067211 */ /* 0x0c0fe400078f10ff */
[----:B------:R-:W-:Y:S02]  /*00b0*/  LEA.HI R4, R7, R0, RZ, 0x5 ;  /* 0x0000000007047211 */ /* 0x000fe400078f28ff */
[----:B------:R-:W-:Y:S02]  /*00c0*/  SHF.R.S32.HI R9, RZ, 0x2, R6 ;  /* 0x00000002ff097819 */ /* 0x000fe40000011406 */
[--C-:B------:R-:W-:Y:S02]  /*00d0*/  SHF.R.S32.HI R8, RZ, 0x5, R4.reuse ;  /* 0x00000005ff087819 */ /* 0x100fe40000011404 */
[----:B------:R-:W-:Y:S02]  /*00e0*/  SHF.R.S32.HI R11, RZ, 0x1f, R4 ;  /* 0x0000001fff0b7819 */ /* 0x000fe40000011404 */
[----:B------:R-:W-:Y:S01]  /*00f0*/  LEA.HI R6, R6, R9, RZ, 0x1 ;  /* 0x0000000906067211 */ /* 0x000fe200078f08ff */
[----:B------:R-:W1:Y:S01]  /*0100*/  LDC.64 R4, c[0x0][0x210] ;  /* 0x00008400ff047b82 */ /* 0x000e620000000a00 */
[----:B------:R-:W-:-:S02]  /*0110*/  LEA.HI R11, R11, R8, RZ, 0x2 ;  /* 0x000000080b0b7211 */ /* 0x000fc400078f10ff */
[----:B------:R-:W-:Y:S02]  /*0120*/  LOP3.LUT R6, R6, 0x1ffffffe, RZ, 0xc0, !PT ;  /* 0x1ffffffe06067812 */ /* 0x000fe400078ec0ff */
[----:B------:R-:W-:Y:S02]  /*0130*/  LOP3.LUT R11, R11, 0xfffffffc, RZ, 0xc0, !PT ;  /* 0xfffffffc0b0b7812 */ /* 0x000fe400078ec0ff */
[----:B------:R-:W-:Y:S01]  /*0140*/  ISETP.GE.AND P0, PT, R0, 0x200, PT ;  /* 0x000002000000780c */ /* 0x000fe20003f06270 */
[----:B------:R-:W-:Y:S02]  /*0150*/  IMAD.IADD R6, R9, 0x1, -R6 ;  /* 0x0000000109067824 */ /* 0x000fe400078e0a06 */
[----:B------:R-:W-:Y:S01]  /*0160*/  IMAD.IADD R11, R8, 0x1, -R11 ;  /* 0x00000001080b7824 */ /* 0x000fe200078e0a0b */
[----:B------:R-:W-:-:S03]  /*0170*/  ISETP.LT.AND P0, PT, R12, 0x2, !P0 ;  /* 0x000000020c00780c */ /* 0x000fc60004701270 */
[----:B------:R-:W-:Y:S01]  /*0180*/  IMAD R6, R6, 0x8, R11 ;  /* 0x0000000806067824 */ /* 0x000fe200078e020b */
[----:B------:R-:W-:-:S03]  /*0190*/  CS2R R10, SRZ ;  /* 0x00000000000a7805 */ /* 0x000fc6000001ff00 */
[----:B------:R-:W-:-:S04]  /*01a0*/  IMAD R8, R3, 0x8, R6 ;  /* 0x0000000803087824 */ /* 0x000fc800078e0206 */
[C---:B------:R-:W-:Y:S02]  /*01b0*/  VIADD R6, R8.reuse, 0x4 ;  /* 0x0000000408067836 */ /* 0x040fe40000000000 */
[----:B-1----:R-:W-:-:S04]  /*01c0*/  IMAD.WIDE R16, R8, 0x4, R4 ;  /* 0x0000000408107825 */ /* 0x002fc800078e0204 */
[----:B------:R-:W-:Y:S01]  /*01d0*/  IMAD.WIDE R18, R6, 0x4, R4 ;  /* 0x0000000406127825 */ /* 0x000fe200078e0204 */
[----:B------:R1:W2:Y:S04]  /*01e0*/  @P0 LDG.E.EL R10, desc[UR6][R16.64] ;  /* 0x00000006100a0981 */ /* 0x0002a8000c2e1900 */
[----:B------:R3:W4:Y:S01]  /*01f0*/  @P0 LDG.E.EL R11, desc[UR6][R18.64] ;  /* 0x00000006120b0981 */ /* 0x000722000c2e1900 */
[----:B------:R-:W-:Y:S01]  /*0200*/  IMAD.SHL.U32 R9, R2, 0x2, RZ ;  /* 0x0000000202097824 */ /* 0x000fe200078e00ff */
[----:B------:R-:W5:Y:S01]  /*0210*/  S2UR UR5, SR_CgaCtaId ;  /* 0x00000000000579c3 */ /* 0x000f620000008800 */
[----:B------:R-:W-:-:S03]  /*0220*/  UMOV UR4, 0x400 ;  /* 0x0000040000047882 */ /* 0x000fc60000000000 */
[----:B------:R-:W-:-:S04]  /*0230*/  LOP3.LUT R14, R14, 0x7e, R9, 0xf8, !PT ;  /* 0x0000007e0e0e7812 */ /* 0x000fc800078ef809 */
[CC--:B------:R-:W-:Y:S02]  /*0240*/  LEA.HI R13, R7.reuse, R14.reuse, RZ, 0x2 ;  /* 0x0000000e070d7211 */ /* 0x0c0fe400078f10ff */
[----:B------:R-:W-:Y:S02]  /*0250*/  LEA.HI R4, R7, R14, RZ, 0x3 ;  /* 0x0000000e07047211 */ /* 0x000fe400078f18ff */
[----:B------:R-:W-:Y:S02]  /*0260*/  SHF.R.S32.HI R20, RZ, 0x2, R13 ;  /* 0x00000002ff147819 */ /* 0x000fe4000001140d */
[--C-:B------:R-:W-:Y:S02]  /*0270*/  SHF.R.S32.HI R15, RZ, 0x3, R4.reuse ;  /* 0x00000003ff0f7819 */ /* 0x100fe40000011404 */
[----:B------:R-:W-:Y:S02]  /*0280*/  SHF.R.S32.HI R22, RZ, 0x1f, R4 ;  /* 0x0000001fff167819 */ /* 0x000fe40000011404 */
[----:B-1----:R-:W-:Y:S01]  /*0290*/  LEA.HI R16, R13, R20, RZ, 0x1 ;  /* 0x000000140d107211 */ /* 0x002fe200078f08ff */
[----:B------:R-:W1:Y:S01]  /*02a0*/  LDC.64 R4, c[0x0][0x218] ;  /* 0x00008600ff047b82 */ /* 0x000e620000000a00 */
[----:B------:R-:W-:-:S02]  /*02b0*/  LEA.HI R7, R7, R14, RZ, 0x7 ;  /* 0x0000000e07077211 */ /* 0x000fc400078f38ff */
[----:B------:R-:W-:Y:S02]  /*02c0*/  LEA.HI R22, R22, R15, RZ, 0x4 ;  /* 0x0000000f16167211 */ /* 0x000fe400078f20ff */
[----:B---3--:R-:W-:Y:S01]  /*02d0*/  SHF.R.U32.HI R18, RZ, 0x6, R2 ;  /* 0x00000006ff127819 */ /* 0x008fe20000011602 */
[----:B-----5:R-:W-:Y:S01]  /*02e0*/  UPRMT UR4, UR5, 0x654, UR4 ;  /* 0x0000065405047896 */ /* 0x020fe20008000004 */
[----:B------:R-:W-:Y:S01]  /*02f0*/  LOP3.LUT R17, R16, 0x1fffffe, RZ, 0xc0, !PT ;  /* 0x01fffffe10117812 */ /* 0x000fe200078ec0ff */
[----:B------:R-:W-:Y:S01]  /*0300*/  IMAD.SHL.U32 R16, R7, 0x2, RZ ;  /* 0x0000000207107824 */ /* 0x000fe200078e00ff */
[----:B------:R-:W-:Y:S02]  /*0310*/  LOP3.LUT R22, R22, 0x3ffffff0, RZ, 0xc0, !PT ;  /* 0x3ffffff016167812 */ /* 0x000fe400078ec0ff */
[----:B------:R-:W-:Y:S01]  /*0320*/  SGXT.U32 R7, R18, 0x1 ;  /* 0x000000011207781a */ /* 0x000fe20000000000 */
[----:B------:R-:W-:Y:S01]  /*0330*/  IMAD.IADD R17, R20, 0x1, -R17 ;  /* 0x0000000114117824 */ /* 0x000fe200078e0a11 */
[----:B------:R-:W-:Y:S01]  /*0340*/  LOP3.LUT R16, R16, 0xffffff00, RZ, 0xc0, !PT ;  /* 0xffffff0010107812 */ /* 0x000fe200078ec0ff */
[----:B------:R-:W-:Y:S01]  /*0350*/  IMAD.IADD R15, R15, 0x1, -R22 ;  /* 0x000000010f0f7824 */ /* 0x000fe200078e0a16 */
[----:B------:R-:W-:-:S02]  /*0360*/  LOP3.LUT R12, R12, R7, RZ, 0xfc, !PT ;  /* 0x000000070c0c7212 */ /* 0x000fc400078efcff */
[----:B------:R-:W-:Y:S01]  /*0370*/  LOP3.LUT R13, R13, 0xfffffffc, RZ, 0xc0, !PT ;  /* 0xfffffffc0d0d7812 */ /* 0x000fe200078ec0ff */
[----:B------:R-:W-:Y:S01]  /*0380*/  IMAD R16, R17, 0x80, R16 ;  /* 0x0000008011107824 */ /* 0x000fe200078e0210 */
[C---:B------:R-:W-:Y:S01]  /*0390*/  ISETP.GE.AND P1, PT, R12.reuse, 0x2, PT ;  /* 0x000000020c00780c */ /* 0x040fe20003f26270 */
[----:B------:R-:W-:Y:S01]  /*03a0*/  IMAD R15, R12, 0x10, R15 ;  /* 0x000000100c0f7824 */ /* 0x000fe200078e020f */
[----:B------:R-:W-:Y:S02]  /*03b0*/  LOP3.LUT R12, R2, 0x7f, RZ, 0xc0, !PT ;  /* 0x0000007f020c7812 */ /* 0x000fe400078ec0ff */
[----:B------:R-:W-:Y:S01]  /*03c0*/  ISETP.LT.AND P1, PT, R14, 0x200, !P1 ;  /* 0x000002000e00780c */ /* 0x000fe20004f21270 */
[----:B------:R-:W-:Y:S01]  /*03d0*/  IMAD.U32 R16, R15, 0x4, R16 ;  /* 0x000000040f107824 */ /* 0x000fe200078e0010 */
[----:B------:R-:W-:-:S04]  /*03e0*/  LEA R18, R12, UR4, 0x2 ;  /* 0x000000040c127c11 */ /* 0x000fc8000f8e10ff */
[----:B------:R-:W-:Y:S02]  /*03f0*/  IADD3 R13, R16, R14, -R13 ;  /* 0x0000000e100d7210 */ /* 0x000fe40007ffe80d */
[----:B------:R-:W3:Y:S03]  /*0400*/  LDC.64 R16, c[0x0][0x220] ;  /* 0x00008800ff107b82 */ /* 0x000ee60000000a00 */
[----:B-1----:R-:W-:Y:S01]  /*0410*/  IMAD.WIDE R12, R13, 0x4, R4 ;  /* 0x000000040d0c7825 */ /* 0x002fe200078e0204 */
[----:B------:R-:W-:-:S03]  /*0420*/  CS2R R4, SRZ ;  /* 0x0000000000047805 */ /* 0x000fc6000001ff00 */
[----:B---3--:R-:W-:-:S04]  /*0430*/  IMAD.WIDE R14, R8, 0x4, R16 ;  /* 0x00000004080e7825 */ /* 0x008fc800078e0210 */
[----:B------:R-:W-:-:S04]  /*0440*/  IMAD.WIDE R16, R6, 0x4, R16 ;  /* 0x0000000406107825 */ /* 0x000fc800078e0210 */
[----:B------:R-:W-:Y:S02]  /*0450*/  IMAD.MOV.U32 R6, RZ, RZ, RZ ;  /* 0x000000ffff067224 */ /* 0x000fe400078e00ff */
[----:B------:R-:W-:Y:S01]  /*0460*/  IMAD.MOV.U32 R8, RZ, RZ, RZ ;  /* 0x000000ffff087224 */ /* 0x000fe200078e00ff */
[----:B--2---:R1:W-:Y:S04]  /*0470*/  STS [R18], R10 ;  /* 0x0000000a12007388 */ /* 0x0043e80000000800 */
[----:B----4-:R-:W-:Y:S01]  /*0480*/  STS [R18+0x208], R11 ;  /* 0x0002080b12007388 */ /* 0x010fe20000000800 */
[----:B------:R-:W-:Y:S06]  /*0490*/  BAR.SYNC.DEFER_BLOCKING 0x0 ;  /* 0x0000000000007b1d */ /* 0x000fec0000010000 */
[----:B------:R2:W3:Y:S04]  /*04a0*/  @P1 LDG.E.EL.64 R4, desc[UR6][R12.64] ;  /* 0x000000060c041981 */ /* 0x0004e8000c2e1b00 */
[----:B------:R4:W5:Y:S04]  /*04b0*/  @P0 LDG.E.EL R6, desc[UR6][R14.64] ;  /* 0x000000060e060981 */ /* 0x000968000c2e1900 */
[----:B------:R-:W4:Y:S01]  /*04c0*/  @P0 LDG.E.EL R8, desc[UR6][R16.64] ;  /* 0x0000000610080981 */ /* 0x000f22000c2e1900 */
[----:B-1----:R-:W-:Y:S01]  /*04d0*/  SHF.R.U32.HI R10, RZ, 0x3, R2 ;  /* 0x00000003ff0a7819 */ /* 0x002fe20000011602 */
[----:B------:R-:W-:Y:S01]  /*04e0*/  IMAD.SHL.U32 R2, R2, 0x4, RZ ;  /* 0x0000000402027824 */ /* 0x000fe200078e00ff */
[----:B------:R-:W-:Y:S01]  /*04f0*/  LOP3.LUT R9, R9, 0xfe, RZ, 0xc0, !PT ;  /* 0x000000fe09097812 */ /* 0x000fe200078ec0ff */
[----:B------:R-:W-:Y:S01]  /*0500*/  IMAD.IADD R0, R0, 0x1, R3 ;  /* 0x0000000100007824 */ /* 0x000fe200078e0203 */
[----:B------:R-:W-:-:S02]  /*0510*/  LOP3.LUT R10, R10, 0x8, RZ, 0xc0, !PT ;  /* 0x000000080a0a7812 */ /* 0x000fc400078ec0ff */
[----:B------:R-:W-:Y:S01]  /*0520*/  LOP3.LUT R2, R2, 0xfc, RZ, 0xc0, !PT ;  /* 0x000000fc02027812 */ /* 0x000fe200078ec0ff */
[----:B------:R-:W-:Y:S02]  /*0530*/  IMAD.SHL.U32 R3, R0, 0x2, RZ ;  /* 0x0000000200037824 */ /* 0x000fe400078e00ff */
[----:B------:R-:W-:Y:S01]  /*0540*/  VIADD R10, R10, UR4 ;  /* 0x000000040a0a7c36 */ /* 0x000fe20008000000 */
[C---:B------:R-:W-:Y:S02]  /*0550*/  LOP3.LUT R7, R2.reuse, R7, RZ, 0xfc, !PT ;  /* 0x0000000702077212 */ /* 0x040fe400078efcff */
[----:B------:R-:W-:Y:S01]  /*0560*/  LEA R2, R2, UR4, 0x1 ;  /* 0x0000000402027c11 */ /* 0x000fe2000f8e08ff */
[----:B------:R-:W-:-:S04]  /*0570*/  IMAD R10, R9, 0x4, R10 ;  /* 0x00000004090a7824 */ /* 0x000fc800078e020a */
[----:B--2---:R-:W-:Y:S01]  /*0580*/  IMAD R12, R7, 0x4, R2 ;  /* 0x00000004070c7824 */ /* 0x004fe200078e0202 */
[C---:B------:R-:W-:Y:S01]  /*0590*/  LEA R2, R9.reuse, UR4, 0x1 ;  /* 0x0000000409027c11 */ /* 0x040fe2000f8e08ff */
[----:B------:R-:W3:Y:S04]  /*05a0*/  LDS.64 R10, [R10] ;  /* 0x000000000a0a7984 */ /* 0x000ee80000000a00 */
[----:B------:R-:W-:Y:S01]  /*05b0*/  IMAD R9, R9, 0x4, R2 ;  /* 0x0000000409097824 */ /* 0x000fe200078e0202 */
[----:B------:R-:W-:Y:S01]  /*05c0*/  BAR.SYNC.DEFER_BLOCKING 0x0 ;  /* 0x0000000000007b1d */ /* 0x000fe20000010000 */
[----:B---3--:R-:W-:Y:S01]  /*05d0*/  FMUL R7, R10, R4 ;  /* 0x000000040a077220 */ /* 0x008fe20000400000 */
[----:B------:R-:W-:-:S06]  /*05e0*/  FMUL R11, R11, R5 ;  /* 0x000000050b0b7220 */ /* 0x000fcc0000400000 */
[----:B------:R-:W1:Y:S01]  /*05f0*/  LDC.64 R4, c[0x0][0x228] ;  /* 0x00008a00ff047b82 */ /* 0x000e620000000a00 */
[----:B------:R-:W-:Y:S04]  /*0600*/  STS [R12], R7 ;  /* 0x000000070c007388 */ /* 0x000fe80000000800 */
[----:B------:R-:W-:Y:S03]  /*0610*/  STS [R12+0xc], R11 ;  /* 0x00000c0b0c007388 */ /* 0x000fe60000000800 */
[----:B------:R-:W-:Y:S01]  /*0620*/  BAR.SYNC.DEFER_BLOCKING 0x0 ;  /* 0x0000000000007b1d */ /* 0x000fe20000010000 */
[----:B-1----:R-:W-:-:S05]  /*0630*/  IMAD.WIDE R2, R3, 0x4, R4 ;  /* 0x0000000403027825 */ /* 0x002fca00078e0204 */
[----:B------:R-:W5:Y:S04]  /*0640*/  LDS R13, [R9] ;  /* 0x00000000090d7984 */ /* 0x000f680000000800 */
[----:B----4-:R-:W1:Y:S01]  /*0650*/  LDS R15, [R9+0x4] ;  /* 0x00000400090f7984 */ /* 0x010e620000000800 */
[----:B-----5:R-:W-:Y:S01]  /*0660*/  FADD R14, R13, R6 ;  /* 0x000000060d0e7221 */ /* 0x020fe20000000000 */
[----:B-1----:R-:W-:Y:S01]  /*0670*/  FADD R15, R15, R8 ;  /* 0x000000080f0f7221 */ /* 0x002fe20000000000 */
[----:B------:R-:W-:Y:S06]  /*0680*/  @!P0 EXIT ;  /* 0x000000000000894d */ /* 0x000fec0003800000 */
[----:B------:R-:W-:Y:S01]  /*0690*/  STG.E.64 desc[UR6][R2.64], R14 ;  /* 0x0000000e02007986 */ /* 0x000fe2000c101b06 */
[----:B------:R-:W-:Y:S05]  /*06a0*/  EXIT ;  /* 0x000000000000794d */ /* 0x000fea0003800000 */
.L_x_0:
[----:B------:R-:W-:-:S00]  /*06b0*/  BRA `(.L_x_0) ;  /* 0xfffffffc00fc7947 */ /* 0x000fc0000383ffff */
[----:B------:R-:W-:-:S00]  /*06c0*/  NOP ;  /* 0x0000000000007918 */ /* 0x000fc00000000000 */
        /* <DEDUP_REMOVED lines=11> */
.L_x_1:


//--------------------- .nv.shared.triton_poi_fused_clone_2 --------------------------
	.section	.nv.shared.triton_poi_fused_clone_2,"aw",@nobits
	.sectionflags	@""
	.align	16
	.zero		1024


//--------------------- .nv.constant0.triton_poi_fused_clone_2 --------------------------
	.section	.nv.constant0.triton_poi_fused_clone_2,"a",@progbits
	.sectionflags	@""
	.align	4
.nv.constant0.triton_poi_fused_clone_2:
	.zero		568
